//
// Generated by NVIDIA NVVM Compiler
//
// Compiler Build ID: CL-36424714
// Cuda compilation tools, release 13.0, V13.0.88
// Based on NVVM 20.0.0
//

.version 9.0
.target sm_100
.address_size 64

	// .globl	_Z7sumpoolPfS_

.visible .entry _Z7sumpoolPfS_(
	.param .u64 .ptr .align 1 _Z7sumpoolPfS__param_0,
	.param .u64 .ptr .align 1 _Z7sumpoolPfS__param_1
)
.maxntid 1024
{
	.reg .pred 	%p<27>;
	.reg .b16 	%rs<7>;
	.reg .b32 	%r<29>;
	.reg .b32 	%f<102>;
	.reg .b64 	%rd<9>;

	ld.param.u64 	%rd3, [_Z7sumpoolPfS__param_0];
	ld.param.u64 	%rd2, [_Z7sumpoolPfS__param_1];
	cvta.to.global.u64 	%rd4, %rd3;
	mov.u32 	%r1, %ctaid.x;
	shl.b32 	%r4, %r1, 2;
	mov.u32 	%r2, %tid.x;
	shr.u32 	%r5, %r2, 8;
	or.b32  	%r3, %r4, %r5;
	setp.gt.u32 	%p1, %r3, 124;
	cvt.u16.u32 	%rs1, %r3;
	mul.lo.s16 	%rs2, %rs1, 41;
	shr.u16 	%rs3, %rs2, 10;
	cvt.u32.u16 	%r6, %rs3;
	shl.b32 	%r7, %r6, 16;
	shl.b32 	%r8, %r1, 3;
	shr.u32 	%r9, %r2, 7;
	or.b32  	%r10, %r8, %r9;
	mul.hi.u32 	%r11, %r10, 1374389535;
	shr.u32 	%r12, %r11, 4;
	mul.lo.s32 	%r13, %r12, 50;
	sub.s32 	%r14, %r10, %r13;
	cvt.u16.u32 	%rs4, %r14;
	mul.lo.s16 	%rs5, %rs4, 52;
	shr.u16 	%rs6, %rs5, 8;
	mul.wide.u16 	%r15, %rs6, 6144;
	shr.u32 	%r16, %r2, 6;
	mad.lo.s32 	%r17, %r1, 6, %r16;
	mul.hi.u32 	%r18, %r17, -858993459;
	shr.u32 	%r19, %r18, 3;
	mul.lo.s32 	%r20, %r19, 10;
	sub.s32 	%r21, %r17, %r20;
	mul.lo.s32 	%r22, %r21, 192;
	and.b32  	%r23, %r2, 63;
	or.b32  	%r24, %r22, %r23;
	or.b32  	%r25, %r24, %r7;
	add.s32 	%r26, %r25, %r15;
	mul.wide.u32 	%rd5, %r26, 4;
	add.s64 	%rd1, %rd4, %rd5;
	mov.f32 	%f78, 0f00000000;
	@%p1 bra 	$L__BB0_2;
	ld.global.nc.f32 	%f52, [%rd1];
	add.f32 	%f78, %f52, 0f00000000;
$L__BB0_2:
	setp.gt.u32 	%p2, %r3, 124;
	@%p2 bra 	$L__BB0_4;
	ld.global.nc.f32 	%f53, [%rd1+256];
	add.f32 	%f78, %f78, %f53;
$L__BB0_4:
	setp.gt.u32 	%p3, %r3, 124;
	@%p3 bra 	$L__BB0_6;
	ld.global.nc.f32 	%f54, [%rd1+512];
	add.f32 	%f78, %f78, %f54;
$L__BB0_6:
	setp.gt.u32 	%p4, %r3, 124;
	@%p4 bra 	$L__BB0_8;
	ld.global.nc.f32 	%f55, [%rd1+768];
	add.f32 	%f78, %f78, %f55;
$L__BB0_8:
	setp.gt.u32 	%p5, %r3, 124;
	@%p5 bra 	$L__BB0_10;
	ld.global.nc.f32 	%f56, [%rd1+1024];
	add.f32 	%f78, %f78, %f56;
$L__BB0_10:
	setp.gt.u32 	%p6, %r3, 124;
	@%p6 bra 	$L__BB0_12;
	ld.global.nc.f32 	%f57, [%rd1+8192];
	add.f32 	%f78, %f78, %f57;
$L__BB0_12:
	setp.gt.u32 	%p7, %r3, 124;
	@%p7 bra 	$L__BB0_14;
	ld.global.nc.f32 	%f58, [%rd1+8448];
	add.f32 	%f78, %f78, %f58;
$L__BB0_14:
	setp.gt.u32 	%p8, %r3, 124;
	@%p8 bra 	$L__BB0_16;
	ld.global.nc.f32 	%f59, [%rd1+8704];
	add.f32 	%f78, %f78, %f59;
$L__BB0_16:
	setp.gt.u32 	%p9, %r3, 124;
	@%p9 bra 	$L__BB0_18;
	ld.global.nc.f32 	%f60, [%rd1+8960];
	add.f32 	%f78, %f78, %f60;
$L__BB0_18:
	setp.gt.u32 	%p10, %r3, 124;
	@%p10 bra 	$L__BB0_20;
	ld.global.nc.f32 	%f61, [%rd1+9216];
	add.f32 	%f78, %f78, %f61;
$L__BB0_20:
	setp.gt.u32 	%p11, %r3, 124;
	@%p11 bra 	$L__BB0_22;
	ld.global.nc.f32 	%f62, [%rd1+16384];
	add.f32 	%f78, %f78, %f62;
$L__BB0_22:
	setp.gt.u32 	%p12, %r3, 124;
	@%p12 bra 	$L__BB0_24;
	ld.global.nc.f32 	%f63, [%rd1+16640];
	add.f32 	%f78, %f78, %f63;
$L__BB0_24:
	setp.gt.u32 	%p13, %r3, 124;
	@%p13 bra 	$L__BB0_26;
	ld.global.nc.f32 	%f64, [%rd1+16896];
	add.f32 	%f78, %f78, %f64;
$L__BB0_26:
	setp.gt.u32 	%p14, %r3, 124;
	@%p14 bra 	$L__BB0_28;
	ld.global.nc.f32 	%f65, [%rd1+17152];
	add.f32 	%f78, %f78, %f65;
$L__BB0_28:
	setp.gt.u32 	%p15, %r3, 124;
	@%p15 bra 	$L__BB0_30;
	ld.global.nc.f32 	%f66, [%rd1+17408];
	add.f32 	%f78, %f78, %f66;
$L__BB0_30:
	setp.gt.u32 	%p16, %r3, 124;
	@%p16 bra 	$L__BB0_32;
	ld.global.nc.f32 	%f67, [%rd1+24576];
	add.f32 	%f78, %f78, %f67;
$L__BB0_32:
	setp.gt.u32 	%p17, %r3, 124;
	@%p17 bra 	$L__BB0_34;
	ld.global.nc.f32 	%f68, [%rd1+24832];
	add.f32 	%f78, %f78, %f68;
$L__BB0_34:
	setp.gt.u32 	%p18, %r3, 124;
	@%p18 bra 	$L__BB0_36;
	ld.global.nc.f32 	%f69, [%rd1+25088];
	add.f32 	%f78, %f78, %f69;
$L__BB0_36:
	setp.gt.u32 	%p19, %r3, 124;
	@%p19 bra 	$L__BB0_38;
	ld.global.nc.f32 	%f70, [%rd1+25344];
	add.f32 	%f78, %f78, %f70;
$L__BB0_38:
	setp.gt.u32 	%p20, %r3, 124;
	@%p20 bra 	$L__BB0_40;
	ld.global.nc.f32 	%f71, [%rd1+25600];
	add.f32 	%f78, %f78, %f71;
$L__BB0_40:
	setp.gt.u32 	%p21, %r3, 124;
	@%p21 bra 	$L__BB0_42;
	ld.global.nc.f32 	%f72, [%rd1+32768];
	add.f32 	%f78, %f78, %f72;
$L__BB0_42:
	setp.gt.u32 	%p22, %r3, 124;
	@%p22 bra 	$L__BB0_44;
	ld.global.nc.f32 	%f73, [%rd1+33024];
	add.f32 	%f78, %f78, %f73;
$L__BB0_44:
	setp.gt.u32 	%p23, %r3, 124;
	@%p23 bra 	$L__BB0_46;
	ld.global.nc.f32 	%f74, [%rd1+33280];
	add.f32 	%f78, %f78, %f74;
$L__BB0_46:
	setp.gt.u32 	%p24, %r3, 124;
	@%p24 bra 	$L__BB0_48;
	ld.global.nc.f32 	%f75, [%rd1+33536];
	add.f32 	%f78, %f78, %f75;
$L__BB0_48:
	setp.gt.u32 	%p25, %r3, 124;
	@%p25 bra 	$L__BB0_50;
	ld.global.nc.f32 	%f76, [%rd1+33792];
	add.f32 	%f78, %f78, %f76;
$L__BB0_50:
	setp.gt.u32 	%p26, %r3, 124;
	@%p26 bra 	$L__BB0_52;
	shl.b32 	%r27, %r1, 10;
	or.b32  	%r28, %r27, %r2;
	cvta.to.global.u64 	%rd6, %rd2;
	mul.wide.u32 	%rd7, %r28, 4;
	add.s64 	%rd8, %rd6, %rd7;
	st.global.f32 	[%rd8], %f78;
$L__BB0_52:
	ret;

}


// ===== COMPILED SASS (sm_100) =====

	.target	sm_100

	.elftype	@"ET_EXEC"


//--------------------- .note.nv.tkinfo           --------------------------
	.section	.note.nv.tkinfo,"",@"SHT_NOTE"
	.sectionflags	@"SHF_NOTE_NV_TKINFO"
	.tkinfo
        /*0018*/ 	.word	0x00000002
        /*0030*/ 	.string	""
        /*0030*/ 	.string	"ptxas"
        /*0030*/ 	.string	"Cuda compilation tools, release 13.0, V13.0.88"
        /*0030*/ 	.string	"Build cuda_13.0.r13.0/compiler.36424714_0"
        /*0030*/ 	.string	"-arch sm_100 -m 64 "



//--------------------- .note.nv.cuinfo           --------------------------
	.section	.note.nv.cuinfo,"",@"SHT_NOTE"
	.sectionflags	@"SHF_NOTE_NV_CUINFO"
        /*0018*/ 	.short	0x0002
        /*001a*/ 	.short	0x0064
        /*001c*/ 	.short	0x0082
	.zero		2


//--------------------- .nv.info                  --------------------------
	.section	.nv.info,"",@"SHT_CUDA_INFO"
	.align	4


	//----- nvinfo : EIATTR_REGCOUNT
	.align		4
        /*0000*/ 	.byte	0x04, 0x2f
        /*0002*/ 	.short	(.L_1 - .L_0)
	.align		4
.L_0:
        /*0004*/ 	.word	index@(_Z7sumpoolPfS_)
        /*0008*/ 	.word	0x0000000d


	//----- nvinfo : EIATTR_FRAME_SIZE
	.align		4
.L_1:
        /*000c*/ 	.byte	0x04, 0x11
        /*000e*/ 	.short	(.L_3 - .L_2)
	.align		4
.L_2:
        /*0010*/ 	.word	index@(_Z7sumpoolPfS_)
        /*0014*/ 	.word	0x00000000


	//----- nvinfo : EIATTR_MIN_STACK_SIZE
	.align		4
.L_3:
        /*0018*/ 	.byte	0x04, 0x12
        /*001a*/ 	.short	(.L_5 - .L_4)
	.align		4
.L_4:
        /*001c*/ 	.word	index@(_Z7sumpoolPfS_)
        /*0020*/ 	.word	0x00000000
.L_5:


//--------------------- .nv.compat                --------------------------
	.section	.nv.compat,"",@"SHT_CUDA_COMPAT_INFO"
	.align	4
        /*0000*/ 	.byte	0x02, 0x09, 0x00, 0x00, 0x02, 0x02, 0x01, 0x00, 0x02, 0x05, 0x05, 0x00, 0x03, 0x07, 0x01, 0x01
        /*0010*/ 	.byte	0x02, 0x03, 0x00, 0x00, 0x02, 0x06, 0x01, 0x00, 0x04, 0x0b, 0x08, 0x00, 0x09, 0x00, 0x00, 0x00
        /*0020*/ 	.byte	0x00, 0x00, 0x00, 0x00


//--------------------- .nv.info._Z7sumpoolPfS_   --------------------------
	.section	.nv.info._Z7sumpoolPfS_,"",@"SHT_CUDA_INFO"
	.sectionflags	@""
	.align	4


	//----- nvinfo : EIATTR_CUDA_API_VERSION
	.align		4
        /*0000*/ 	.byte	0x04, 0x37
        /*0002*/ 	.short	(.L_7 - .L_6)
.L_6:
        /*0004*/ 	.word	0x00000082


	//----- nvinfo : EIATTR_KPARAM_INFO
	.align		4
.L_7:
        /*0008*/ 	.byte	0x04, 0x17
        /*000a*/ 	.short	(.L_9 - .L_8)
.L_8:
        /*000c*/ 	.word	0x00000000
        /*0010*/ 	.short	0x0001
        /*0012*/ 	.short	0x0008
        /*0014*/ 	.byte	0x00, 0xf5, 0x21, 0x00


	//----- nvinfo : EIATTR_KPARAM_INFO
	.align		4
.L_9:
        /*0018*/ 	.byte	0x04, 0x17
        /*001a*/ 	.short	(.L_11 - .L_10)
.L_10:
        /*001c*/ 	.word	0x00000000
        /*0020*/ 	.short	0x0000
        /*0022*/ 	.short	0x0000
        /*0024*/ 	.byte	0x00, 0xf5, 0x21, 0x00


	//----- nvinfo : EIATTR_SPARSE_MMA_MASK
	.align		4
.L_11:
        /*0028*/ 	.byte	0x03, 0x50
        /*002a*/ 	.short	0x0000


	//----- nvinfo : EIATTR_MAXREG_COUNT
	.align		4
        /*002c*/ 	.byte	0x03, 0x1b
        /*002e*/ 	.short	0x0040


	//----- nvinfo : EIATTR_MERCURY_ISA_VERSION
	.align		4
        /*0030*/ 	.byte	0x03, 0x5f
        /*0032*/ 	.short	0x0101


	//----- nvinfo : EIATTR_VRC_CTA_INIT_COUNT
	.align		4
        /*0034*/ 	.byte	0x02, 0x4a
	.zero		1
	.zero		1


	//----- nvinfo : EIATTR_EXIT_INSTR_OFFSETS
	.align		4
        /*0038*/ 	.byte	0x04, 0x1c
        /*003a*/ 	.short	(.L_13 - .L_12)


	//   ....[0]....
.L_12:
        /*003c*/ 	.word	0x00000770


	//   ....[1]....
        /*0040*/ 	.word	0x000007d0


	//----- nvinfo : EIATTR_MAX_THREADS
	.align		4
.L_13:
        /*0044*/ 	.byte	0x04, 0x05
        /*0046*/ 	.short	(.L_15 - .L_14)
.L_14:
        /*0048*/ 	.word	0x00000400
        /*004c*/ 	.word	0x00000001
        /*0050*/ 	.word	0x00000001


	//----- nvinfo : EIATTR_CRS_STACK_SIZE
	.align		4
.L_15:
        /*0054*/ 	.byte	0x04, 0x1e
        /*0056*/ 	.short	(.L_17 - .L_16)
.L_16:
        /*0058*/ 	.word	0x00000000


	//----- nvinfo : EIATTR_CBANK_PARAM_SIZE
	.align		4
.L_17:
        /*005c*/ 	.byte	0x03, 0x19
        /*005e*/ 	.short	0x0010


	//----- nvinfo : EIATTR_PARAM_CBANK
	.align		4
        /*0060*/ 	.byte	0x04, 0x0a
        /*0062*/ 	.short	(.L_19 - .L_18)
	.align		4
.L_18:
        /*0064*/ 	.word	index@(.nv.constant0._Z7sumpoolPfS_)
        /*0068*/ 	.short	0x0380
        /*006a*/ 	.short	0x0010


	//----- nvinfo : EIATTR_SW_WAR
	.align		4
.L_19:
        /*006c*/ 	.byte	0x04, 0x36
        /*006e*/ 	.short	(.L_21 - .L_20)
.L_20:
        /*0070*/ 	.word	0x00000008
.L_21:


//--------------------- .nv.callgraph             --------------------------
	.section	.nv.callgraph,"",@"SHT_CUDA_CALLGRAPH"
	.align	4
	.sectionentsize	8
	.align		4
        /*0000*/ 	.word	0x00000000
	.align		4
        /*0004*/ 	.word	0xffffffff
	.align		4
        /*0008*/ 	.word	0x00000000
	.align		4
        /*000c*/ 	.word	0xfffffffe
	.align		4
        /*0010*/ 	.word	0x00000000
	.align		4
        /*0014*/ 	.word	0xfffffffd
	.align		4
        /*0018*/ 	.word	0x00000000
	.align		4
        /*001c*/ 	.word	0xfffffffc


//--------------------- .text._Z7sumpoolPfS_      --------------------------
	.section	.text._Z7sumpoolPfS_,"ax",@progbits
	.align	128
        .global         _Z7sumpoolPfS_
        .type           _Z7sumpoolPfS_,@function
        .size           _Z7sumpoolPfS_,(.L_x_27 - _Z7sumpoolPfS_)
        .other          _Z7sumpoolPfS_,@"STO_CUDA_ENTRY STV_DEFAULT"
_Z7sumpoolPfS_:
.text._Z7sumpoolPfS_:
[----:B------:R-:W-:Y:S01]  /*0000*/  LDC R1, c[0x0][0x37c] ;  /* 0x0000df00ff017b82 */ /* 0x000fe20000000800 */
[----:B------:R-:W0:Y:S01]  /*0010*/  S2R R0, SR_CTAID.X ;  /* 0x0000000000007919 */ /* 0x000e220000002500 */
[----:B------:R-:W1:Y:S01]  /*0020*/  LDCU.64 UR4, c[0x0][0x358] ;  /* 0x00006b00ff0477ac */ /* 0x000e620008000a00 */
[----:B------:R-:W-:Y:S01]  /*0030*/  BSSY.RECONVERGENT B0, `(.L_x_0) ;  /* 0x0000027000007945 */ /* 0x000fe20003800200 */
[----:B------:R-:W2:Y:S01]  /*0040*/  S2R R2, SR_TID.X ;  /* 0x0000000000027919 */ /* 0x000ea20000002100 */
[----:B0-----:R-:W-:Y:S02]  /*0050*/  SHF.L.U32 R3, R0, 0x3, RZ ;  /* 0x0000000300037819 */ /* 0x001fe400000006ff */
[--C-:B--2---:R-:W-:Y:S02]  /*0060*/  SHF.R.U32.HI R4, RZ, 0x7, R2.reuse ;  /* 0x00000007ff047819 */ /* 0x104fe40000011602 */
[----:B------:R-:W-:Y:S02]  /*0070*/  SHF.R.U32.HI R7, RZ, 0x6, R2 ;  /* 0x00000006ff077819 */ /* 0x000fe40000011602 */
[----:B------:R-:W-:-:S02]  /*0080*/  LOP3.LUT R5, R3, R4, RZ, 0xfc, !PT ;  /* 0x0000000403057212 */ /* 0x000fc400078efcff */
[C---:B------:R-:W-:Y:S01]  /*0090*/  SHF.L.U32 R3, R0.reuse, 0x2, RZ ;  /* 0x0000000200037819 */ /* 0x040fe200000006ff */
[----:B------:R-:W-:Y:S01]  /*00a0*/  IMAD R8, R0, 0x6, R7 ;  /* 0x0000000600087824 */ /* 0x000fe200078e0207 */
[----:B------:R-:W-:Y:S01]  /*00b0*/  SHF.R.U32.HI R4, RZ, 0x8, R2 ;  /* 0x00000008ff047819 */ /* 0x000fe20000011602 */
[----:B------:R-:W-:-:S03]  /*00c0*/  IMAD.HI.U32 R6, R5, 0x51eb851f, RZ ;  /* 0x51eb851f05067827 */ /* 0x000fc600078e00ff */
[----:B------:R-:W-:Y:S01]  /*00d0*/  LOP3.LUT R3, R3, R4, RZ, 0xfc, !PT ;  /* 0x0000000403037212 */ /* 0x000fe200078efcff */
[----:B------:R-:W-:Y:S01]  /*00e0*/  IMAD.HI.U32 R7, R8, -0x33333333, RZ ;  /* 0xcccccccd08077827 */ /* 0x000fe200078e00ff */
[----:B------:R-:W-:Y:S02]  /*00f0*/  SHF.R.U32.HI R6, RZ, 0x4, R6 ;  /* 0x00000004ff067819 */ /* 0x000fe40000011606 */
[C---:B------:R-:W-:Y:S02]  /*0100*/  PRMT R4, R3.reuse, 0x9910, RZ ;  /* 0x0000991003047816 */ /* 0x040fe400000000ff */
[----:B------:R-:W-:Y:S01]  /*0110*/  SHF.R.U32.HI R9, RZ, 0x3, R7 ;  /* 0x00000003ff097819 */ /* 0x000fe20000011607 */
[----:B------:R-:W-:Y:S01]  /*0120*/  IMAD R6, R6, -0x32, R5 ;  /* 0xffffffce06067824 */ /* 0x000fe200078e0205 */
[----:B------:R-:W-:-:S03]  /*0130*/  ISETP.GT.U32.AND P0, PT, R3, 0x7c, PT ;  /* 0x0000007c0300780c */ /* 0x000fc60003f04070 */
[----:B------:R-:W-:Y:S01]  /*0140*/  IMAD R9, R9, -0xa, R8 ;  /* 0xfffffff609097824 */ /* 0x000fe200078e0208 */
[----:B------:R-:W-:Y:S01]  /*0150*/  PRMT R10, R6, 0x9910, RZ ;  /* 0x00009910060a7816 */ /* 0x000fe200000000ff */
[----:B------:R-:W-:Y:S02]  /*0160*/  IMAD R6, R4, 0x29, RZ ;  /* 0x0000002904067824 */ /* 0x000fe400078e02ff */
[----:B------:R-:W0:Y:S02]  /*0170*/  LDC.64 R4, c[0x0][0x380] ;  /* 0x0000e000ff047b82 */ /* 0x000e240000000a00 */
[----:B------:R-:W-:Y:S01]  /*0180*/  IMAD R7, R10, 0x34, RZ ;  /* 0x000000340a077824 */ /* 0x000fe200078e02ff */
[----:B------:R-:W-:Y:S02]  /*0190*/  LOP3.LUT R6, R6, 0xffff, RZ, 0xc0, !PT ;  /* 0x0000ffff06067812 */ /* 0x000fe400078ec0ff */
[----:B------:R-:W-:Y:S02]  /*01a0*/  LOP3.LUT R10, R2, 0x3f, RZ, 0xc0, !PT ;  /* 0x0000003f020a7812 */ /* 0x000fe400078ec0ff */
[----:B------:R-:W-:-:S02]  /*01b0*/  SHF.R.U32.HI R6, RZ, 0xa, R6 ;  /* 0x0000000aff067819 */ /* 0x000fc40000011606 */
[----:B------:R-:W-:Y:S01]  /*01c0*/  LOP3.LUT R7, R7, 0xffff, RZ, 0xc0, !PT ;  /* 0x0000ffff07077812 */ /* 0x000fe200078ec0ff */
[----:B------:R-:W-:Y:S01]  /*01d0*/  IMAD R9, R9, 0xc0, R10 ;  /* 0x000000c009097824 */ /* 0x000fe200078e020a */
[----:B------:R-:W-:Y:S02]  /*01e0*/  SHF.L.U32 R6, R6, 0x10, RZ ;  /* 0x0000001006067819 */ /* 0x000fe400000006ff */
[----:B------:R-:W-:Y:S02]  /*01f0*/  SHF.R.U32.HI R7, RZ, 0x8, R7 ;  /* 0x00000008ff077819 */ /* 0x000fe40000011607 */
[----:B------:R-:W-:Y:S02]  /*0200*/  LOP3.LUT R6, R9, R6, RZ, 0xfc, !PT ;  /* 0x0000000609067212 */ /* 0x000fe400078efcff */
[----:B------:R-:W-:-:S05]  /*0210*/  LOP3.LUT R7, R7, 0xffff, RZ, 0xc0, !PT ;  /* 0x0000ffff07077812 */ /* 0x000fca00078ec0ff */
[----:B------:R-:W-:-:S04]  /*0220*/  IMAD R3, R7, 0x1800, R6 ;  /* 0x0000180007037824 */ /* 0x000fc800078e0206 */
[----:B0-----:R-:W-:-:S04]  /*0230*/  IMAD.WIDE.U32 R4, R3, 0x4, R4 ;  /* 0x0000000403047825 */ /* 0x001fc800078e0004 */
[----:B------:R-:W-:Y:S01]  /*0240*/  HFMA2 R3, -RZ, RZ, 0, 0 ;  /* 0x00000000ff037431 */ /* 0x000fe200000001ff */
[----:B-1----:R-:W-:Y:S06]  /*0250*/  @P0 BRA `(.L_x_1) ;  /* 0x0000000000100947 */ /* 0x002fec0003800000 */
[----:B------:R-:W2:Y:S04]  /*0260*/  LDG.E.CONSTANT R3, desc[UR4][R4.64] ;  /* 0x0000000404037981 */ /* 0x000ea8000c1e9900 */
[----:B------:R-:W3:Y:S01]  /*0270*/  LDG.E.CONSTANT R6, desc[UR4][R4.64+0x100] ;  /* 0x0001000404067981 */ /* 0x000ee2000c1e9900 */
[----:B--2---:R-:W-:-:S04]  /*0280*/  FADD R3, RZ, R3 ;  /* 0x00000003ff037221 */ /* 0x004fc80000000000 */
[----:B---3--:R-:W-:-:S07]  /*0290*/  FADD R3, R3, R6 ;  /* 0x0000000603037221 */ /* 0x008fce0000000000 */
.L_x_1:
[----:B------:R-:W-:Y:S05]  /*02a0*/  BSYNC.RECONVERGENT B0 ;  /* 0x0000000000007941 */ /* 0x000fea0003800200 */
.L_x_0:
[----:B------:R-:W-:Y:S04]  /*02b0*/  BSSY.RECONVERGENT B0, `(.L_x_2) ;  /* 0x000004a000007945 */ /* 0x000fe80003800200 */
[----:B------:R-:W-:Y:S04]  /*02c0*/  BSSY.RELIABLE B1, `(.L_x_3) ;  /* 0x0000046000017945 */ /* 0x000fe80003800100 */
[----:B------:R-:W-:Y:S05]  /*02d0*/  @P0 BRA `(.L_x_4) ;  /* 0x0000000000140947 */ /* 0x000fea0003800000 */
[----:B------:R-:W2:Y:S02]  /*02e0*/  LDG.E.CONSTANT R6, desc[UR4][R4.64+0x200] ;  /* 0x0002000404067981 */ /* 0x000ea4000c1e9900 */
[----:B--2---:R-:W-:Y:S01]  /*02f0*/  FADD R3, R3, R6 ;  /* 0x0000000603037221 */ /* 0x004fe20000000000 */
[----:B------:R-:W-:Y:S06]  /*0300*/  @P0 BRA `(.L_x_5) ;  /* 0x0000000000140947 */ /* 0x000fec0003800000 */
[----:B------:R-:W2:Y:S02]  /*0310*/  LDG.E.CONSTANT R6, desc[UR4][R4.64+0x300] ;  /* 0x0003000404067981 */ /* 0x000ea4000c1e9900 */
[----:B--2---:R-:W-:-:S07]  /*0320*/  FADD R3, R3, R6 ;  /* 0x0000000603037221 */ /* 0x004fce0000000000 */
.L_x_4:
[----:B------:R-:W-:Y:S05]  /*0330*/  @P0 BRA `(.L_x_6) ;  /* 0x0000000000140947 */ /* 0x000fea0003800000 */
[----:B------:R-:W2:Y:S02]  /*0340*/  LDG.E.CONSTANT R6, desc[UR4][R4.64+0x400] ;  /* 0x0004000404067981 */ /* 0x000ea4000c1e9900 */
[----:B--2---:R-:W-:-:S07]  /*0350*/  FADD R3, R3, R6 ;  /* 0x0000000603037221 */ /* 0x004fce0000000000 */
.L_x_5:
[----:B------:R-:W-:Y:S05]  /*0360*/  @P0 BRA `(.L_x_7) ;  /* 0x0000000000140947 */ /* 0x000fea0003800000 */
[----:B------:R-:W2:Y:S02]  /*0370*/  LDG.E.CONSTANT R6, desc[UR4][R4.64+0x2000] ;  /* 0x0020000404067981 */ /* 0x000ea4000c1e9900 */
[----:B--2---:R-:W-:-:S07]  /*0380*/  FADD R3, R3, R6 ;  /* 0x0000000603037221 */ /* 0x004fce0000000000 */
.L_x_6:
[----:B------:R-:W-:Y:S05]  /*0390*/  @P0 BRA `(.L_x_8) ;  /* 0x0000000000140947 */ /* 0x000fea0003800000 */
[----:B------:R-:W2:Y:S02]  /*03a0*/  LDG.E.CONSTANT R6, desc[UR4][R4.64+0x2100] ;  /* 0x0021000404067981 */ /* 0x000ea4000c1e9900 */
[----:B--2---:R-:W-:-:S07]  /*03b0*/  FADD R3, R3, R6 ;  /* 0x0000000603037221 */ /* 0x004fce0000000000 */
.L_x_7:
[----:B------:R-:W-:Y:S05]  /*03c0*/  @P0 BRA `(.L_x_9) ;  /* 0x0000000000140947 */ /* 0x000fea0003800000 */
[----:B------:R-:W2:Y:S02]  /*03d0*/  LDG.E.CONSTANT R6, desc[UR4][R4.64+0x2200] ;  /* 0x0022000404067981 */ /* 0x000ea4000c1e9900 */
[----:B--2---:R-:W-:-:S07]  /*03e0*/  FADD R3, R3, R6 ;  /* 0x0000000603037221 */ /* 0x004fce0000000000 */
.L_x_8:
[----:B------:R-:W-:Y:S05]  /*03f0*/  @P0 BRA `(.L_x_10) ;  /* 0x0000000000140947 */ /* 0x000fea0003800000 */
[----:B------:R-:W2:Y:S02]  /*0400*/  LDG.E.CONSTANT R6, desc[UR4][R4.64+0x2300] ;  /* 0x0023000404067981 */ /* 0x000ea4000c1e9900 */
[----:B--2---:R-:W-:-:S07]  /*0410*/  FADD R3, R3, R6 ;  /* 0x0000000603037221 */ /* 0x004fce0000000000 */
.L_x_9:
[----:B------:R-:W-:Y:S05]  /*0420*/  @P0 BRA `(.L_x_11) ;  /* 0x0000000000140947 */ /* 0x000fea0003800000 */
[----:B------:R-:W2:Y:S02]  /*0430*/  LDG.E.CONSTANT R6, desc[UR4][R4.64+0x2400] ;  /* 0x0024000404067981 */ /* 0x000ea4000c1e9900 */
[----:B--2---:R-:W-:-:S07]  /*0440*/  FADD R3, R3, R6 ;  /* 0x0000000603037221 */ /* 0x004fce0000000000 */
.L_x_10:
[----:B------:R-:W-:Y:S05]  /*0450*/  @P0 BRA `(.L_x_12) ;  /* 0x0000000000140947 */ /* 0x000fea0003800000 */
[----:B------:R-:W2:Y:S02]  /*0460*/  LDG.E.CONSTANT R6, desc[UR4][R4.64+0x4000] ;  /* 0x0040000404067981 */ /* 0x000ea4000c1e9900 */
[----:B--2---:R-:W-:-:S07]  /*0470*/  FADD R3, R3, R6 ;  /* 0x0000000603037221 */ /* 0x004fce0000000000 */
.L_x_11:
[----:B------:R-:W-:Y:S05]  /*0480*/  @P0 BRA `(.L_x_13) ;  /* 0x0000000000140947 */ /* 0x000fea0003800000 */
[----:B------:R-:W2:Y:S02]  /*0490*/  LDG.E.CONSTANT R6, desc[UR4][R4.64+0x4100] ;  /* 0x0041000404067981 */ /* 0x000ea4000c1e9900 */
[----:B--2---:R-:W-:-:S07]  /*04a0*/  FADD R3, R3, R6 ;  /* 0x0000000603037221 */ /* 0x004fce0000000000 */
.L_x_12:
[----:B------:R-:W-:Y:S05]  /*04b0*/  @P0 BRA `(.L_x_14) ;  /* 0x0000000000140947 */ /* 0x000fea0003800000 */
[----:B------:R-:W2:Y:S02]  /*04c0*/  LDG.E.CONSTANT R6, desc[UR4][R4.64+0x4200] ;  /* 0x0042000404067981 */ /* 0x000ea4000c1e9900 */
[----:B--2---:R-:W-:-:S07]  /*04d0*/  FADD R3, R3, R6 ;  /* 0x0000000603037221 */ /* 0x004fce0000000000 */
.L_x_13:
[----:B------:R-:W-:Y:S05]  /*04e0*/  @P0 BRA `(.L_x_15) ;  /* 0x0000000000140947 */ /* 0x000fea0003800000 */
[----:B------:R-:W2:Y:S02]  /*04f0*/  LDG.E.CONSTANT R6, desc[UR4][R4.64+0x4300] ;  /* 0x0043000404067981 */ /* 0x000ea4000c1e9900 */
[----:B--2---:R-:W-:-:S07]  /*0500*/  FADD R3, R3, R6 ;  /* 0x0000000603037221 */ /* 0x004fce0000000000 */
.L_x_14:
[----:B------:R-:W-:Y:S05]  /*0510*/  @P0 BRA `(.L_x_16) ;  /* 0x0000000000140947 */ /* 0x000fea0003800000 */
[----:B------:R-:W2:Y:S02]  /*0520*/  LDG.E.CONSTANT R6, desc[UR4][R4.64+0x4400] ;  /* 0x0044000404067981 */ /* 0x000ea4000c1e9900 */
[----:B--2---:R-:W-:-:S07]  /*0530*/  FADD R3, R3, R6 ;  /* 0x0000000603037221 */ /* 0x004fce0000000000 */
.L_x_15:
[----:B------:R-:W-:Y:S05]  /*0540*/  @P0 BRA `(.L_x_17) ;  /* 0x0000000000140947 */ /* 0x000fea0003800000 */
[----:B------:R-:W2:Y:S02]  /*0550*/  LDG.E.CONSTANT R6, desc[UR4][R4.64+0x6000] ;  /* 0x0060000404067981 */ /* 0x000ea4000c1e9900 */
[----:B--2---:R-:W-:-:S07]  /*0560*/  FADD R3, R3, R6 ;  /* 0x0000000603037221 */ /* 0x004fce0000000000 */
.L_x_16:
[----:B------:R-:W-:Y:S05]  /*0570*/  @P0 BRA `(.L_x_18) ;  /* 0x0000000000140947 */ /* 0x000fea0003800000 */
[----:B------:R-:W2:Y:S02]  /*0580*/  LDG.E.CONSTANT R6, desc[UR4][R4.64+0x6100] ;  /* 0x0061000404067981 */ /* 0x000ea4000c1e9900 */
[----:B--2---:R-:W-:-:S07]  /*0590*/  FADD R3, R3, R6 ;  /* 0x0000000603037221 */ /* 0x004fce0000000000 */
.L_x_17:
[----:B------:R-:W-:Y:S05]  /*05a0*/  @P0 BRA `(.L_x_19) ;  /* 0x0000000000140947 */ /* 0x000fea0003800000 */
[----:B------:R-:W2:Y:S02]  /*05b0*/  LDG.E.CONSTANT R6, desc[UR4][R4.64+0x6200] ;  /* 0x0062000404067981 */ /* 0x000ea4000c1e9900 */
[----:B--2---:R-:W-:-:S07]  /*05c0*/  FADD R3, R3, R6 ;  /* 0x0000000603037221 */ /* 0x004fce0000000000 */
.L_x_18:
[----:B------:R-:W-:Y:S05]  /*05d0*/  @P0 BRA `(.L_x_20) ;  /* 0x0000000000140947 */ /* 0x000fea0003800000 */
[----:B------:R-:W2:Y:S02]  /*05e0*/  LDG.E.CONSTANT R6, desc[UR4][R4.64+0x6300] ;  /* 0x0063000404067981 */ /* 0x000ea4000c1e9900 */
[----:B--2---:R-:W-:-:S07]  /*05f0*/  FADD R3, R3, R6 ;  /* 0x0000000603037221 */ /* 0x004fce0000000000 */
.L_x_19:
[----:B------:R-:W-:Y:S05]  /*0600*/  @P0 BRA `(.L_x_21) ;  /* 0x0000000000140947 */ /* 0x000fea0003800000 */
[----:B------:R-:W2:Y:S02]  /*0610*/  LDG.E.CONSTANT R6, desc[UR4][R4.64+0x6400] ;  /* 0x0064000404067981 */ /* 0x000ea4000c1e9900 */
[----:B--2---:R-:W-:-:S07]  /*0620*/  FADD R3, R3, R6 ;  /* 0x0000000603037221 */ /* 0x004fce0000000000 */
.L_x_20:
[----:B------:R-:W-:Y:S05]  /*0630*/  @P0 BRA `(.L_x_22) ;  /* 0x0000000000140947 */ /* 0x000fea0003800000 */
[----:B------:R-:W2:Y:S02]  /*0640*/  LDG.E.CONSTANT R6, desc[UR4][R4.64+0x8000] ;  /* 0x0080000404067981 */ /* 0x000ea4000c1e9900 */
[----:B--2---:R-:W-:-:S07]  /*0650*/  FADD R3, R3, R6 ;  /* 0x0000000603037221 */ /* 0x004fce0000000000 */
.L_x_21:
[----:B------:R-:W-:Y:S05]  /*0660*/  @P0 BRA `(.L_x_23) ;  /* 0x0000000000140947 */ /* 0x000fea0003800000 */
[----:B------:R-:W2:Y:S02]  /*0670*/  LDG.E.CONSTANT R6, desc[UR4][R4.64+0x8100] ;  /* 0x0081000404067981 */ /* 0x000ea4000c1e9900 */
[----:B--2---:R-:W-:-:S07]  /*0680*/  FADD R3, R3, R6 ;  /* 0x0000000603037221 */ /* 0x004fce0000000000 */
.L_x_22:
[----:B------:R-:W-:Y:S05]  /*0690*/  @P0 BRA `(.L_x_24) ;  /* 0x0000000000180947 */ /* 0x000fea0003800000 */
[----:B------:R-:W2:Y:S02]  /*06a0*/  LDG.E.CONSTANT R6, desc[UR4][R4.64+0x8200] ;  /* 0x0082000404067981 */ /* 0x000ea4000c1e9900 */
[----:B--2---:R-:W-:-:S07]  /*06b0*/  FADD R3, R3, R6 ;  /* 0x0000000603037221 */ /* 0x004fce0000000000 */
.L_x_23:
[----:B------:R-:W-:Y:S05]  /*06c0*/  @P0 BREAK.RELIABLE B1 ;  /* 0x0000000000010942 */ /* 0x000fea0003800100 */
[----:B------:R-:W-:Y:S05]  /*06d0*/  @P0 BRA `(.L_x_25) ;  /* 0x00000000001c0947 */ /* 0x000fea0003800000 */
[----:B------:R-:W2:Y:S02]  /*06e0*/  LDG.E.CONSTANT R6, desc[UR4][R4.64+0x8300] ;  /* 0x0083000404067981 */ /* 0x000ea4000c1e9900 */
[----:B--2---:R-:W-:-:S07]  /*06f0*/  FADD R3, R3, R6 ;  /* 0x0000000603037221 */ /* 0x004fce0000000000 */
.L_x_24:
[----:B------:R-:W-:Y:S05]  /*0700*/  @P0 BREAK.RELIABLE B1 ;  /* 0x0000000000010942 */ /* 0x000fea0003800100 */
[----:B------:R-:W-:Y:S05]  /*0710*/  @P0 BRA `(.L_x_25) ;  /* 0x00000000000c0947 */ /* 0x000fea0003800000 */
[----:B------:R-:W-:Y:S05]  /*0720*/  BSYNC.RELIABLE B1 ;  /* 0x0000000000017941 */ /* 0x000fea0003800100 */
.L_x_3:
[----:B------:R-:W2:Y:S02]  /*0730*/  LDG.E.CONSTANT R4, desc[UR4][R4.64+0x8400] ;  /* 0x0084000404047981 */ /* 0x000ea4000c1e9900 */
[----:B--2---:R-:W-:-:S07]  /*0740*/  FADD R3, R3, R4 ;  /* 0x0000000403037221 */ /* 0x004fce0000000000 */
.L_x_25:
[----:B------:R-:W-:Y:S05]  /*0750*/  BSYNC.RECONVERGENT B0 ;  /* 0x0000000000007941 */ /* 0x000fea0003800200 */
.L_x_2:
[----:B------:R-:W-:Y:S05]  /*0760*/  WARPSYNC.ALL ;  /* 0x0000000000007948 */ /* 0x000fea0003800000 */
[----:B------:R-:W-:Y:S05]  /*0770*/  @P0 EXIT ;  /* 0x000000000000094d */ /* 0x000fea0003800000 */
[----:B------:R-:W0:Y:S01]  /*0780*/  LDC.64 R4, c[0x0][0x388] ;  /* 0x0000e200ff047b82 */ /* 0x000e220000000a00 */
[----:B------:R-:W-:-:S04]  /*0790*/  SHF.L.U32 R7, R0, 0xa, RZ ;  /* 0x0000000a00077819 */ /* 0x000fc800000006ff */
[----:B------:R-:W-:-:S05]  /*07a0*/  LOP3.LUT R7, R7, R2, RZ, 0xfc, !PT ;  /* 0x0000000207077212 */ /* 0x000fca00078efcff */
[----:B0-----:R-:W-:-:S05]  /*07b0*/  IMAD.WIDE.U32 R4, R7, 0x4, R4 ;  /* 0x0000000407047825 */ /* 0x001fca00078e0004 */
[----:B------:R-:W-:Y:S01]  /*07c0*/  STG.E desc[UR4][R4.64], R3 ;  /* 0x0000000304007986 */ /* 0x000fe2000c101904 */
[----:B------:R-:W-:Y:S05]  /*07d0*/  EXIT ;  /* 0x000000000000794d */ /* 0x000fea0003800000 */
.L_x_26:
[----:B------:R-:W-:-:S00]  /*07e0*/  BRA `(.L_x_26) ;  /* 0xfffffffc00fc7947 */ /* 0x000fc0000383ffff */
[----:B------:R-:W-:-:S00]  /*07f0*/  NOP ;  /* 0x0000000000007918 */ /* 0x000fc00000000000 */
        /* <DEDUP_REMOVED lines=8> */
.L_x_27:


//--------------------- .nv.shared.reserved.0     --------------------------
	.section	.nv.shared.reserved.0,"aw",@nobits
	.weak		__nv_reservedSMEM_offset_0_alias
	.size		__nv_reservedSMEM_offset_0_alias, 0, 64
	.other		__nv_reservedSMEM_offset_0_alias,@"STO_CUDA_RESERVED_SHARED STV_DEFAULT"
__nv_reservedSMEM_offset_0_alias:
	.zero		0
	.zero		64


//--------------------- .nv.constant0._Z7sumpoolPfS_ --------------------------
	.section	.nv.constant0._Z7sumpoolPfS_,"a",@progbits
	.sectionflags	@""
	.align	4
.nv.constant0._Z7sumpoolPfS_:
	.zero		912


//--------------------- SYMBOLS --------------------------

	.type		.nv.reservedSmem.offset0,@object
	.size		.nv.reservedSmem.offset0,0x4
